//
// Generated by NVIDIA NVVM Compiler
//
// Compiler Build ID: CL-36424714
// Cuda compilation tools, release 13.0, V13.0.88
// Based on NVVM 20.0.0
//

.version 9.0
.target sm_100
.address_size 64

	// .globl	_Z25cuda_fit_acf_kernel_debugPK9complex_tPfS2_S2_S2_S2_S2_Piii

.visible .entry _Z25cuda_fit_acf_kernel_debugPK9complex_tPfS2_S2_S2_S2_S2_Piii(
	.param .u64 .ptr .align 1 _Z25cuda_fit_acf_kernel_debugPK9complex_tPfS2_S2_S2_S2_S2_Piii_param_0,
	.param .u64 .ptr .align 1 _Z25cuda_fit_acf_kernel_debugPK9complex_tPfS2_S2_S2_S2_S2_Piii_param_1,
	.param .u64 .ptr .align 1 _Z25cuda_fit_acf_kernel_debugPK9complex_tPfS2_S2_S2_S2_S2_Piii_param_2,
	.param .u64 .ptr .align 1 _Z25cuda_fit_acf_kernel_debugPK9complex_tPfS2_S2_S2_S2_S2_Piii_param_3,
	.param .u64 .ptr .align 1 _Z25cuda_fit_acf_kernel_debugPK9complex_tPfS2_S2_S2_S2_S2_Piii_param_4,
	.param .u64 .ptr .align 1 _Z25cuda_fit_acf_kernel_debugPK9complex_tPfS2_S2_S2_S2_S2_Piii_param_5,
	.param .u64 .ptr .align 1 _Z25cuda_fit_acf_kernel_debugPK9complex_tPfS2_S2_S2_S2_S2_Piii_param_6,
	.param .u64 .ptr .align 1 _Z25cuda_fit_acf_kernel_debugPK9complex_tPfS2_S2_S2_S2_S2_Piii_param_7,
	.param .u32 _Z25cuda_fit_acf_kernel_debugPK9complex_tPfS2_S2_S2_S2_S2_Piii_param_8,
	.param .u32 _Z25cuda_fit_acf_kernel_debugPK9complex_tPfS2_S2_S2_S2_S2_Piii_param_9
)
{
	.reg .pred 	%p<9>;
	.reg .b32 	%r<14>;
	.reg .b32 	%f<43>;
	.reg .b64 	%rd<39>;

	ld.param.u64 	%rd11, [_Z25cuda_fit_acf_kernel_debugPK9complex_tPfS2_S2_S2_S2_S2_Piii_param_1];
	ld.param.u64 	%rd12, [_Z25cuda_fit_acf_kernel_debugPK9complex_tPfS2_S2_S2_S2_S2_Piii_param_2];
	ld.param.u64 	%rd10, [_Z25cuda_fit_acf_kernel_debugPK9complex_tPfS2_S2_S2_S2_S2_Piii_param_3];
	ld.param.u64 	%rd13, [_Z25cuda_fit_acf_kernel_debugPK9complex_tPfS2_S2_S2_S2_S2_Piii_param_4];
	ld.param.u64 	%rd14, [_Z25cuda_fit_acf_kernel_debugPK9complex_tPfS2_S2_S2_S2_S2_Piii_param_5];
	ld.param.u64 	%rd15, [_Z25cuda_fit_acf_kernel_debugPK9complex_tPfS2_S2_S2_S2_S2_Piii_param_6];
	ld.param.u64 	%rd16, [_Z25cuda_fit_acf_kernel_debugPK9complex_tPfS2_S2_S2_S2_S2_Piii_param_7];
	ld.param.u32 	%r3, [_Z25cuda_fit_acf_kernel_debugPK9complex_tPfS2_S2_S2_S2_S2_Piii_param_8];
	ld.param.u32 	%r2, [_Z25cuda_fit_acf_kernel_debugPK9complex_tPfS2_S2_S2_S2_S2_Piii_param_9];
	cvta.to.global.u64 	%rd1, %rd16;
	cvta.to.global.u64 	%rd2, %rd15;
	cvta.to.global.u64 	%rd3, %rd14;
	cvta.to.global.u64 	%rd4, %rd13;
	cvta.to.global.u64 	%rd5, %rd12;
	cvta.to.global.u64 	%rd6, %rd11;
	mov.u32 	%r4, %ctaid.x;
	mov.u32 	%r5, %ntid.x;
	mov.u32 	%r6, %tid.x;
	mad.lo.s32 	%r1, %r4, %r5, %r6;
	setp.ge.s32 	%p1, %r1, %r3;
	@%p1 bra 	$L__BB0_7;
	ld.param.u64 	%rd38, [_Z25cuda_fit_acf_kernel_debugPK9complex_tPfS2_S2_S2_S2_S2_Piii_param_0];
	cvta.to.global.u64 	%rd17, %rd10;
	cvta.to.global.u64 	%rd18, %rd38;
	mul.lo.s32 	%r7, %r2, %r1;
	mul.wide.s32 	%rd19, %r7, 8;
	add.s64 	%rd7, %rd18, %rd19;
	ld.global.f32 	%f3, [%rd7];
	mul.wide.s32 	%rd20, %r1, 4;
	add.s64 	%rd8, %rd17, %rd20;
	st.global.f32 	[%rd8], %f3;
	setp.leu.f32 	%p2, %f3, 0f42C80000;
	@%p2 bra 	$L__BB0_6;
	setp.lt.s32 	%p3, %r2, 2;
	@%p3 bra 	$L__BB0_4;
	ld.global.f32 	%f5, [%rd7+12];
	ld.global.f32 	%f6, [%rd7+8];
	abs.f32 	%f7, %f6;
	abs.f32 	%f8, %f5;
	setp.gt.f32 	%p4, %f8, %f7;
	selp.f32 	%f9, %f8, %f7, %p4;
	selp.f32 	%f10, %f7, %f8, %p4;
	div.rn.f32 	%f11, %f10, %f9;
	mul.f32 	%f12, %f11, %f11;
	fma.rn.f32 	%f13, %f12, 0f3B33710B, 0fBC807748;
	fma.rn.f32 	%f14, %f13, %f12, 0f3D2CDAB2;
	fma.rn.f32 	%f15, %f14, %f12, 0fBD992D10;
	fma.rn.f32 	%f16, %f15, %f12, 0f3DD9EA6C;
	fma.rn.f32 	%f17, %f16, %f12, 0fBE117CB1;
	fma.rn.f32 	%f18, %f17, %f12, 0f3E4CBCE0;
	fma.rn.f32 	%f19, %f18, %f12, 0fBEAAAA7D;
	mul.f32 	%f20, %f12, %f19;
	fma.rn.f32 	%f21, %f20, %f11, %f11;
	neg.f32 	%f22, %f21;
	fma.rn.f32 	%f23, 0f3F6EE581, 0f3FD774EB, %f22;
	selp.f32 	%f24, %f23, %f21, %p4;
	selp.f32 	%f25, 0f3F6EE581, 0f3FEEE581, %p4;
	selp.f32 	%f26, %f21, %f22, %p4;
	mov.b32 	%r10, %f6;
	fma.rn.f32 	%f27, %f25, 0f3FD774EB, %f26;
	setp.lt.s32 	%p5, %r10, 0;
	selp.f32 	%f28, %f27, %f24, %p5;
	add.f32 	%f29, %f8, %f7;
	setp.eq.f32 	%p6, %f9, 0f00000000;
	selp.f32 	%f30, 0f40490FDB, 0f00000000, %p5;
	setp.eq.f32 	%p7, %f7, %f8;
	selp.f32 	%f31, 0f4016CBE4, 0f3F490FDB, %p5;
	selp.f32 	%f32, %f31, %f28, %p7;
	selp.f32 	%f33, %f30, %f32, %p6;
	abs.f32 	%f34, %f29;
	setp.nan.f32 	%p8, %f34, %f34;
	copysign.f32 	%f35, %f5, %f33;
	selp.f32 	%f36, %f29, %f35, %p8;
	mul.f32 	%f37, %f36, 0f43960000;
	div.rn.f32 	%f42, %f37, 0f3C771091;
	add.s64 	%rd31, %rd6, %rd20;
	st.global.f32 	[%rd31], %f42;
	bra.uni 	$L__BB0_5;
$L__BB0_4:
	add.s64 	%rd29, %rd6, %rd20;
	mov.b32 	%r9, 0;
	st.global.u32 	[%rd29], %r9;
	mov.f32 	%f42, 0f00000000;
$L__BB0_5:
	abs.f32 	%f38, %f42;
	fma.rn.f32 	%f39, %f38, 0f3E99999A, 0f42480000;
	add.s64 	%rd33, %rd5, %rd20;
	st.global.f32 	[%rd33], %f39;
	add.s64 	%rd34, %rd4, %rd20;
	mov.b32 	%r11, 1092616192;
	st.global.u32 	[%rd34], %r11;
	add.s64 	%rd35, %rd3, %rd20;
	mov.b32 	%r12, 1084227584;
	st.global.u32 	[%rd35], %r12;
	ld.global.f32 	%f40, [%rd8];
	mul.f32 	%f41, %f40, 0f3DCCCCCD;
	add.s64 	%rd36, %rd2, %rd20;
	st.global.f32 	[%rd36], %f41;
	add.s64 	%rd37, %rd1, %rd20;
	mov.b32 	%r13, 1;
	st.global.u32 	[%rd37], %r13;
	bra.uni 	$L__BB0_7;
$L__BB0_6:
	add.s64 	%rd22, %rd6, %rd20;
	mov.b32 	%r8, 0;
	st.global.u32 	[%rd22], %r8;
	add.s64 	%rd23, %rd5, %rd20;
	st.global.u32 	[%rd23], %r8;
	add.s64 	%rd24, %rd4, %rd20;
	st.global.u32 	[%rd24], %r8;
	add.s64 	%rd25, %rd3, %rd20;
	st.global.u32 	[%rd25], %r8;
	add.s64 	%rd26, %rd2, %rd20;
	st.global.u32 	[%rd26], %r8;
	add.s64 	%rd27, %rd1, %rd20;
	st.global.u32 	[%rd27], %r8;
$L__BB0_7:
	ret;

}


// ===== COMPILED SASS (sm_100) =====

	.target	sm_100

	.elftype	@"ET_EXEC"


//--------------------- .note.nv.tkinfo           --------------------------
	.section	.note.nv.tkinfo,"",@"SHT_NOTE"
	.sectionflags	@"SHF_NOTE_NV_TKINFO"
	.tkinfo
        /*0018*/ 	.word	0x00000002
        /*0030*/ 	.string	""
        /*0030*/ 	.string	"ptxas"
        /*0030*/ 	.string	"Cuda compilation tools, release 13.0, V13.0.88"
        /*0030*/ 	.string	"Build cuda_13.0.r13.0/compiler.36424714_0"
        /*0030*/ 	.string	"-arch sm_100 -m 64 "



//--------------------- .note.nv.cuinfo           --------------------------
	.section	.note.nv.cuinfo,"",@"SHT_NOTE"
	.sectionflags	@"SHF_NOTE_NV_CUINFO"
        /*0018*/ 	.short	0x0002
        /*001a*/ 	.short	0x0064
        /*001c*/ 	.short	0x0082
	.zero		2


//--------------------- .nv.info                  --------------------------
	.section	.nv.info,"",@"SHT_CUDA_INFO"
	.align	4


	//----- nvinfo : EIATTR_REGCOUNT
	.align		4
        /*0000*/ 	.byte	0x04, 0x2f
        /*0002*/ 	.short	(.L_1 - .L_0)
	.align		4
.L_0:
        /*0004*/ 	.word	index@(_Z25cuda_fit_acf_kernel_debugPK9complex_tPfS2_S2_S2_S2_S2_Piii)
        /*0008*/ 	.word	0x0000001a


	//----- nvinfo : EIATTR_FRAME_SIZE
	.align		4
.L_1:
        /*000c*/ 	.byte	0x04, 0x11
        /*000e*/ 	.short	(.L_3 - .L_2)
	.align		4
.L_2:
        /*0010*/ 	.word	index@($__internal_0_$__cuda_sm3x_div_rn_noftz_f32_slowpath)
        /*0014*/ 	.word	0x00000000


	//----- nvinfo : EIATTR_FRAME_SIZE
	.align		4
.L_3:
        /*0018*/ 	.byte	0x04, 0x11
        /*001a*/ 	.short	(.L_5 - .L_4)
	.align		4
.L_4:
        /*001c*/ 	.word	index@(_Z25cuda_fit_acf_kernel_debugPK9complex_tPfS2_S2_S2_S2_S2_Piii)
        /*0020*/ 	.word	0x00000000


	//----- nvinfo : EIATTR_MIN_STACK_SIZE
	.align		4
.L_5:
        /*0024*/ 	.byte	0x04, 0x12
        /*0026*/ 	.short	(.L_7 - .L_6)
	.align		4
.L_6:
        /*0028*/ 	.word	index@(_Z25cuda_fit_acf_kernel_debugPK9complex_tPfS2_S2_S2_S2_S2_Piii)
        /*002c*/ 	.word	0x00000000
.L_7:


//--------------------- .nv.compat                --------------------------
	.section	.nv.compat,"",@"SHT_CUDA_COMPAT_INFO"
	.align	4
        /*0000*/ 	.byte	0x02, 0x09, 0x00, 0x00, 0x02, 0x02, 0x01, 0x00, 0x02, 0x05, 0x05, 0x00, 0x03, 0x07, 0x01, 0x01
        /*0010*/ 	.byte	0x02, 0x03, 0x00, 0x00, 0x02, 0x06, 0x01, 0x00, 0x04, 0x0b, 0x08, 0x00, 0x01, 0x00, 0x00, 0x00
        /*0020*/ 	.byte	0x00, 0x00, 0x00, 0x00


//--------------------- .nv.info._Z25cuda_fit_acf_kernel_debugPK9complex_tPfS2_S2_S2_S2_S2_Piii --------------------------
	.section	.nv.info._Z25cuda_fit_acf_kernel_debugPK9complex_tPfS2_S2_S2_S2_S2_Piii,"",@"SHT_CUDA_INFO"
	.sectionflags	@""
	.align	4


	//----- nvinfo : EIATTR_CUDA_API_VERSION
	.align		4
        /*0000*/ 	.byte	0x04, 0x37
        /*0002*/ 	.short	(.L_9 - .L_8)
.L_8:
        /*0004*/ 	.word	0x00000082


	//----- nvinfo : EIATTR_KPARAM_INFO
	.align		4
.L_9:
        /*0008*/ 	.byte	0x04, 0x17
        /*000a*/ 	.short	(.L_11 - .L_10)
.L_10:
        /*000c*/ 	.word	0x00000000
        /*0010*/ 	.short	0x0009
        /*0012*/ 	.short	0x0044
        /*0014*/ 	.byte	0x00, 0xf0, 0x11, 0x00


	//----- nvinfo : EIATTR_KPARAM_INFO
	.align		4
.L_11:
        /*0018*/ 	.byte	0x04, 0x17
        /*001a*/ 	.short	(.L_13 - .L_12)
.L_12:
        /*001c*/ 	.word	0x00000000
        /*0020*/ 	.short	0x0008
        /*0022*/ 	.short	0x0040
        /*0024*/ 	.byte	0x00, 0xf0, 0x11, 0x00


	//----- nvinfo : EIATTR_KPARAM_INFO
	.align		4
.L_13:
        /*0028*/ 	.byte	0x04, 0x17
        /*002a*/ 	.short	(.L_15 - .L_14)
.L_14:
        /*002c*/ 	.word	0x00000000
        /*0030*/ 	.short	0x0007
        /*0032*/ 	.short	0x0038
        /*0034*/ 	.byte	0x00, 0xf5, 0x21, 0x00


	//----- nvinfo : EIATTR_KPARAM_INFO
	.align		4
.L_15:
        /*0038*/ 	.byte	0x04, 0x17
        /*003a*/ 	.short	(.L_17 - .L_16)
.L_16:
        /*003c*/ 	.word	0x00000000
        /*0040*/ 	.short	0x0006
        /*0042*/ 	.short	0x0030
        /*0044*/ 	.byte	0x00, 0xf5, 0x21, 0x00


	//----- nvinfo : EIATTR_KPARAM_INFO
	.align		4
.L_17:
        /*0048*/ 	.byte	0x04, 0x17
        /*004a*/ 	.short	(.L_19 - .L_18)
.L_18:
        /*004c*/ 	.word	0x00000000
        /*0050*/ 	.short	0x0005
        /*0052*/ 	.short	0x0028
        /*0054*/ 	.byte	0x00, 0xf5, 0x21, 0x00


	//----- nvinfo : EIATTR_KPARAM_INFO
	.align		4
.L_19:
        /*0058*/ 	.byte	0x04, 0x17
        /*005a*/ 	.short	(.L_21 - .L_20)
.L_20:
        /*005c*/ 	.word	0x00000000
        /*0060*/ 	.short	0x0004
        /*0062*/ 	.short	0x0020
        /*0064*/ 	.byte	0x00, 0xf5, 0x21, 0x00


	//----- nvinfo : EIATTR_KPARAM_INFO
	.align		4
.L_21:
        /*0068*/ 	.byte	0x04, 0x17
        /*006a*/ 	.short	(.L_23 - .L_22)
.L_22:
        /*006c*/ 	.word	0x00000000
        /*0070*/ 	.short	0x0003
        /*0072*/ 	.short	0x0018
        /*0074*/ 	.byte	0x00, 0xf5, 0x21, 0x00


	//----- nvinfo : EIATTR_KPARAM_INFO
	.align		4
.L_23:
        /*0078*/ 	.byte	0x04, 0x17
        /*007a*/ 	.short	(.L_25 - .L_24)
.L_24:
        /*007c*/ 	.word	0x00000000
        /*0080*/ 	.short	0x0002
        /*0082*/ 	.short	0x0010
        /*0084*/ 	.byte	0x00, 0xf5, 0x21, 0x00


	//----- nvinfo : EIATTR_KPARAM_INFO
	.align		4
.L_25:
        /*0088*/ 	.byte	0x04, 0x17
        /*008a*/ 	.short	(.L_27 - .L_26)
.L_26:
        /*008c*/ 	.word	0x00000000
        /*0090*/ 	.short	0x0001
        /*0092*/ 	.short	0x0008
        /*0094*/ 	.byte	0x00, 0xf5, 0x21, 0x00


	//----- nvinfo : EIATTR_KPARAM_INFO
	.align		4
.L_27:
        /*0098*/ 	.byte	0x04, 0x17
        /*009a*/ 	.short	(.L_29 - .L_28)
.L_28:
        /*009c*/ 	.word	0x00000000
        /*00a0*/ 	.short	0x0000
        /*00a2*/ 	.short	0x0000
        /*00a4*/ 	.byte	0x00, 0xf5, 0x21, 0x00


	//----- nvinfo : EIATTR_SPARSE_MMA_MASK
	.align		4
.L_29:
        /*00a8*/ 	.byte	0x03, 0x50
        /*00aa*/ 	.short	0x0000


	//----- nvinfo : EIATTR_MAXREG_COUNT
	.align		4
        /*00ac*/ 	.byte	0x03, 0x1b
        /*00ae*/ 	.short	0x00ff


	//----- nvinfo : EIATTR_MERCURY_ISA_VERSION
	.align		4
        /*00b0*/ 	.byte	0x03, 0x5f
        /*00b2*/ 	.short	0x0101


	//----- nvinfo : EIATTR_VRC_CTA_INIT_COUNT
	.align		4
        /*00b4*/ 	.byte	0x02, 0x4a
	.zero		1
	.zero		1


	//----- nvinfo : EIATTR_EXIT_INSTR_OFFSETS
	.align		4
        /*00b8*/ 	.byte	0x04, 0x1c
        /*00ba*/ 	.short	(.L_31 - .L_30)


	//   ....[0]....
.L_30:
        /*00bc*/ 	.word	0x00000070


	//   ....[1]....
        /*00c0*/ 	.word	0x00000710


	//   ....[2]....
        /*00c4*/ 	.word	0x00000840


	//----- nvinfo : EIATTR_CRS_STACK_SIZE
	.align		4
.L_31:
        /*00c8*/ 	.byte	0x04, 0x1e
        /*00ca*/ 	.short	(.L_33 - .L_32)
.L_32:
        /*00cc*/ 	.word	0x00000000


	//----- nvinfo : EIATTR_CBANK_PARAM_SIZE
	.align		4
.L_33:
        /*00d0*/ 	.byte	0x03, 0x19
        /*00d2*/ 	.short	0x0048


	//----- nvinfo : EIATTR_PARAM_CBANK
	.align		4
        /*00d4*/ 	.byte	0x04, 0x0a
        /*00d6*/ 	.short	(.L_35 - .L_34)
	.align		4
.L_34:
        /*00d8*/ 	.word	index@(.nv.constant0._Z25cuda_fit_acf_kernel_debugPK9complex_tPfS2_S2_S2_S2_S2_Piii)
        /*00dc*/ 	.short	0x0380
        /*00de*/ 	.short	0x0048


	//----- nvinfo : EIATTR_SW_WAR
	.align		4
.L_35:
        /*00e0*/ 	.byte	0x04, 0x36
        /*00e2*/ 	.short	(.L_37 - .L_36)
.L_36:
        /*00e4*/ 	.word	0x00000008
.L_37:


//--------------------- .nv.callgraph             --------------------------
	.section	.nv.callgraph,"",@"SHT_CUDA_CALLGRAPH"
	.align	4
	.sectionentsize	8
	.align		4
        /*0000*/ 	.word	0x00000000
	.align		4
        /*0004*/ 	.word	0xffffffff
	.align		4
        /*0008*/ 	.word	0x00000000
	.align		4
        /*000c*/ 	.word	0xfffffffe
	.align		4
        /*0010*/ 	.word	0x00000000
	.align		4
        /*0014*/ 	.word	0xfffffffd
	.align		4
        /*0018*/ 	.word	0x00000000
	.align		4
        /*001c*/ 	.word	0xfffffffc


//--------------------- .text._Z25cuda_fit_acf_kernel_debugPK9complex_tPfS2_S2_S2_S2_S2_Piii --------------------------
	.section	.text._Z25cuda_fit_acf_kernel_debugPK9complex_tPfS2_S2_S2_S2_S2_Piii,"ax",@progbits
	.align	128
        .global         _Z25cuda_fit_acf_kernel_debugPK9complex_tPfS2_S2_S2_S2_S2_Piii
        .type           _Z25cuda_fit_acf_kernel_debugPK9complex_tPfS2_S2_S2_S2_S2_Piii,@function
        .size           _Z25cuda_fit_acf_kernel_debugPK9complex_tPfS2_S2_S2_S2_S2_Piii,(.L_x_19 - _Z25cuda_fit_acf_kernel_debugPK9complex_tPfS2_S2_S2_S2_S2_Piii)
        .other          _Z25cuda_fit_acf_kernel_debugPK9complex_tPfS2_S2_S2_S2_S2_Piii,@"STO_CUDA_ENTRY STV_DEFAULT"
_Z25cuda_fit_acf_kernel_debugPK9complex_tPfS2_S2_S2_S2_S2_Piii:
.text._Z25cuda_fit_acf_kernel_debugPK9complex_tPfS2_S2_S2_S2_S2_Piii:
[----:B------:R-:W-:Y:S01]  /*0000*/  LDC R1, c[0x0][0x37c] ;  /* 0x0000df00ff017b82 */ /* 0x000fe20000000800 */
[----:B------:R-:W0:Y:S07]  /*0010*/  S2R R3, SR_TID.X ;  /* 0x0000000000037919 */ /* 0x000e2e0000002100 */
[----:B------:R-:W0:Y:S01]  /*0020*/  S2UR UR4, SR_CTAID.X ;  /* 0x00000000000479c3 */ /* 0x000e220000002500 */
[----:B------:R-:W1:Y:S07]  /*0030*/  LDCU UR5, c[0x0][0x3c0] ;  /* 0x00007800ff0577ac */ /* 0x000e6e0008000800 */
[----:B------:R-:W0:Y:S02]  /*0040*/  LDC R2, c[0x0][0x360] ;  /* 0x0000d800ff027b82 */ /* 0x000e240000000800 */
[----:B0-----:R-:W-:-:S05]  /*0050*/  IMAD R2, R2, UR4, R3 ;  /* 0x0000000402027c24 */ /* 0x001fca000f8e0203 */
[----:B-1----:R-:W-:-:S13]  /*0060*/  ISETP.GE.AND P0, PT, R2, UR5, PT ;  /* 0x0000000502007c0c */ /* 0x002fda000bf06270 */
[----:B------:R-:W-:Y:S05]  /*0070*/  @P0 EXIT ;  /* 0x000000000000094d */ /* 0x000fea0003800000 */
[----:B------:R-:W0:Y:S01]  /*0080*/  LDC.64 R8, c[0x0][0x380] ;  /* 0x0000e000ff087b82 */ /* 0x000e220000000a00 */
[----:B------:R-:W1:Y:S01]  /*0090*/  LDCU UR6, c[0x0][0x3c4] ;  /* 0x00007880ff0677ac */ /* 0x000e620008000800 */
[----:B------:R-:W2:Y:S06]  /*00a0*/  LDCU.64 UR4, c[0x0][0x358] ;  /* 0x00006b00ff0477ac */ /* 0x000eac0008000a00 */
[----:B------:R-:W3:Y:S01]  /*00b0*/  LDC.64 R4, c[0x0][0x398] ;  /* 0x0000e600ff047b82 */ /* 0x000ee20000000a00 */
[----:B-1----:R-:W-:-:S04]  /*00c0*/  IMAD R3, R2, UR6, RZ ;  /* 0x0000000602037c24 */ /* 0x002fc8000f8e02ff */
[----:B0-----:R-:W-:-:S05]  /*00d0*/  IMAD.WIDE R8, R3, 0x8, R8 ;  /* 0x0000000803087825 */ /* 0x001fca00078e0208 */
[----:B--2---:R-:W2:Y:S01]  /*00e0*/  LDG.E R3, desc[UR4][R8.64] ;  /* 0x0000000408037981 */ /* 0x004ea2000c1e1900 */
[----:B---3--:R-:W-:-:S05]  /*00f0*/  IMAD.WIDE R4, R2, 0x4, R4 ;  /* 0x0000000402047825 */ /* 0x008fca00078e0204 */
[----:B--2---:R0:W-:Y:S01]  /*0100*/  STG.E desc[UR4][R4.64], R3 ;  /* 0x0000000304007986 */ /* 0x0041e2000c101904 */
[----:B------:R-:W-:-:S13]  /*0110*/  FSETP.GT.AND P0, PT, R3, 100, PT ;  /* 0x42c800000300780b */ /* 0x000fda0003f04000 */
[----:B0-----:R-:W-:Y:S05]  /*0120*/  @!P0 BRA `(.L_x_0) ;  /* 0x00000004007c8947 */ /* 0x001fea0003800000 */
[----:B------:R-:W-:-:S09]  /*0130*/  UISETP.GE.AND UP0, UPT, UR6, 0x2, UPT ;  /* 0x000000020600788c */ /* 0x000fd2000bf06270 */
[----:B------:R-:W-:Y:S05]  /*0140*/  BRA.U !UP0, `(.L_x_1) ;  /* 0x0000000508087547 */ /* 0x000fea000b800000 */
[----:B------:R-:W2:Y:S04]  /*0150*/  LDG.E R6, desc[UR4][R8.64+0xc] ;  /* 0x00000c0408067981 */ /* 0x000ea8000c1e1900 */
[----:B------:R-:W2:Y:S01]  /*0160*/  LDG.E R7, desc[UR4][R8.64+0x8] ;  /* 0x0000080408077981 */ /* 0x000ea2000c1e1900 */
[----:B------:R-:W-:Y:S01]  /*0170*/  BSSY.RECONVERGENT B0, `(.L_x_2) ;  /* 0x000000f000007945 */ /* 0x000fe20003800200 */
[----:B--2---:R-:W-:-:S04]  /*0180*/  FSETP.GT.AND P2, PT, |R6|, |R7|, PT ;  /* 0x400000070600720b */ /* 0x004fc80003f44200 */
[----:B------:R-:W-:Y:S02]  /*0190*/  FSEL R3, |R6|, |R7|, P2 ;  /* 0x4000000706037208 */ /* 0x000fe40001000200 */
[----:B------:R-:W-:Y:S02]  /*01a0*/  FSEL R0, |R7|, |R6|, P2 ;  /* 0x4000000607007208 */ /* 0x000fe40001000200 */
[----:B------:R-:W0:Y:S08]  /*01b0*/  MUFU.RCP R10, R3 ;  /* 0x00000003000a7308 */ /* 0x000e300000001000 */
[----:B------:R-:W1:Y:S01]  /*01c0*/  FCHK P0, R0, R3 ;  /* 0x0000000300007302 */ /* 0x000e620000000000 */
[----:B0-----:R-:W-:-:S04]  /*01d0*/  FFMA R11, -R3, R10, 1 ;  /* 0x3f800000030b7423 */ /* 0x001fc8000000010a */
[----:B------:R-:W-:-:S04]  /*01e0*/  FFMA R11, R10, R11, R10 ;  /* 0x0000000b0a0b7223 */ /* 0x000fc8000000000a */
[----:B------:R-:W-:-:S04]  /*01f0*/  FFMA R10, R0, R11, RZ ;  /* 0x0000000b000a7223 */ /* 0x000fc800000000ff */
[----:B------:R-:W-:-:S04]  /*0200*/  FFMA R12, -R3, R10, R0 ;  /* 0x0000000a030c7223 */ /* 0x000fc80000000100 */
[----:B------:R-:W-:Y:S01]  /*0210*/  FFMA R10, R11, R12, R10 ;  /* 0x0000000c0b0a7223 */ /* 0x000fe2000000000a */
[----:B-1----:R-:W-:Y:S06]  /*0220*/  @!P0 BRA `(.L_x_3) ;  /* 0x00000000000c8947 */ /* 0x002fec0003800000 */
[----:B------:R-:W-:-:S07]  /*0230*/  MOV R8, 0x250 ;  /* 0x0000025000087802 */ /* 0x000fce0000000f00 */
[----:B------:R-:W-:Y:S05]  /*0240*/  CALL.REL.NOINC `($__internal_0_$__cuda_sm3x_div_rn_noftz_f32_slowpath) ;  /* 0x0000000400807944 */ /* 0x000fea0003c00000 */
[----:B------:R-:W-:-:S07]  /*0250*/  IMAD.MOV.U32 R10, RZ, RZ, R0 ;  /* 0x000000ffff0a7224 */ /* 0x000fce00078e0000 */
.L_x_3:
[----:B------:R-:W-:Y:S05]  /*0260*/  BSYNC.RECONVERGENT B0 ;  /* 0x0000000000007941 */ /* 0x000fea0003800200 */
.L_x_2:
[----:B------:R-:W-:Y:S02]  /*0270*/  IMAD.MOV.U32 R9, RZ, RZ, 0x3b33710b ;  /* 0x3b33710bff097424 */ /* 0x000fe400078e00ff */
[----:B------:R-:W-:Y:S01]  /*0280*/  FMUL R0, R10, R10 ;  /* 0x0000000a0a007220 */ /* 0x000fe20000400000 */
[----:B------:R-:W-:Y:S01]  /*0290*/  HFMA2 R8, -RZ, RZ, 1.857421875, -1409 ;  /* 0x3f6ee581ff087431 */ /* 0x000fe200000001ff */
[C---:B------:R-:W-:Y:S01]  /*02a0*/  ISETP.GE.AND P0, PT, R7.reuse, RZ, PT ;  /* 0x000000ff0700720c */ /* 0x040fe20003f06270 */
[----:B------:R-:W-:Y:S01]  /*02b0*/  BSSY.RECONVERGENT B0, `(.L_x_4) ;  /* 0x0000026000007945 */ /* 0x000fe20003800200 */
[----:B------:R-:W-:Y:S01]  /*02c0*/  FFMA R9, R0, R9, -0.015681877732276916504 ;  /* 0xbc80774800097423 */ /* 0x000fe20000000009 */
[----:B------:R-:W-:Y:S01]  /*02d0*/  FSETP.NEU.AND P3, PT, |R7|, |R6|, PT ;  /* 0x400000060700720b */ /* 0x000fe20003f6d200 */
[----:B------:R-:W-:Y:S01]  /*02e0*/  FADD R7, |R6|, |R7| ;  /* 0x4000000706077221 */ /* 0x000fe20000000200 */
[----:B------:R-:W-:Y:S01]  /*02f0*/  FSETP.NEU.AND P1, PT, R3, RZ, PT ;  /* 0x000000ff0300720b */ /* 0x000fe20003f2d000 */
[----:B------:R-:W-:Y:S01]  /*0300*/  FFMA R9, R0, R9, 0.042200751602649688721 ;  /* 0x3d2cdab200097423 */ /* 0x000fe20000000009 */
[----:B------:R-:W-:-:S03]  /*0310*/  MOV R3, 0x3c771091 ;  /* 0x3c77109100037802 */ /* 0x000fc60000000f00 */
[----:B------:R-:W-:-:S04]  /*0320*/  FFMA R9, R0, R9, -0.074792981147766113281 ;  /* 0xbd992d1000097423 */ /* 0x000fc80000000009 */
[----:B------:R-:W-:-:S04]  /*0330*/  FFMA R9, R0, R9, 0.10640415549278259277 ;  /* 0x3dd9ea6c00097423 */ /* 0x000fc80000000009 */
[----:B------:R-:W-:-:S04]  /*0340*/  FFMA R9, R0, R9, -0.14207722246646881104 ;  /* 0xbe117cb100097423 */ /* 0x000fc80000000009 */
[----:B------:R-:W-:-:S04]  /*0350*/  FFMA R9, R0, R9, 0.19993925094604492188 ;  /* 0x3e4cbce000097423 */ /* 0x000fc80000000009 */
[----:B------:R-:W-:-:S04]  /*0360*/  FFMA R9, R0, R9, -0.33333197236061096191 ;  /* 0xbeaaaa7d00097423 */ /* 0x000fc80000000009 */
[----:B------:R-:W-:-:S04]  /*0370*/  FMUL R9, R0, R9 ;  /* 0x0000000900097220 */ /* 0x000fc80000400000 */
[----:B------:R-:W-:-:S04]  /*0380*/  FFMA R9, R9, R10, R10 ;  /* 0x0000000a09097223 */ /* 0x000fc8000000000a */
[C---:B------:R-:W-:Y:S01]  /*0390*/  FFMA R0, R8.reuse, 1.6832555532455444336, -R9 ;  /* 0x3fd774eb08007823 */ /* 0x040fe20000000809 */
[----:B------:R-:W-:-:S04]  /*03a0*/  FSEL R8, R8, 1.8663789033889770508, P2 ;  /* 0x3feee58108087808 */ /* 0x000fc80001000000 */
[-C--:B------:R-:W-:Y:S01]  /*03b0*/  FSEL R11, R0, R9.reuse, P2 ;  /* 0x00000009000b7208 */ /* 0x080fe20001000000 */
[----:B------:R-:W-:Y:S01]  /*03c0*/  IMAD.MOV.U32 R0, RZ, RZ, 0x4016cbe4 ;  /* 0x4016cbe4ff007424 */ /* 0x000fe200078e00ff */
[----:B------:R-:W-:-:S05]  /*03d0*/  FSEL R9, R9, -R9, P2 ;  /* 0x8000000909097208 */ /* 0x000fca0001000000 */
[----:B------:R-:W-:Y:S01]  /*03e0*/  @!P0 FFMA R11, R8, 1.6832555532455444336, R9 ;  /* 0x3fd774eb080b8823 */ /* 0x000fe20000000009 */
[----:B------:R-:W-:Y:S01]  /*03f0*/  @!P3 FSEL R11, R0, 0.78539818525314331055, !P0 ;  /* 0x3f490fdb000bb808 */ /* 0x000fe20004000000 */
[----:B------:R-:W-:Y:S01]  /*0400*/  IMAD.MOV.U32 R8, RZ, RZ, 0x4284a115 ;  /* 0x4284a115ff087424 */ /* 0x000fe200078e00ff */
[----:B------:R-:W-:Y:S02]  /*0410*/  @!P1 FSEL R11, RZ, 3.1415927410125732422, P0 ;  /* 0x40490fdbff0b9808 */ /* 0x000fe40000000000 */
[----:B------:R-:W-:Y:S01]  /*0420*/  FSETP.NAN.AND P0, PT, R7, R7, PT ;  /* 0x000000070700720b */ /* 0x000fe20003f08000 */
[----:B------:R-:W-:Y:S01]  /*0430*/  FFMA R3, R8, -R3, 1 ;  /* 0x3f80000008037423 */ /* 0x000fe20000000803 */
[----:B------:R-:W-:-:S03]  /*0440*/  LOP3.LUT R6, R11, 0x80000000, R6, 0xb8, !PT ;  /* 0x800000000b067812 */ /* 0x000fc600078eb806 */
[----:B------:R-:W-:Y:S01]  /*0450*/  FFMA R3, R3, R8, 66.31461334228515625 ;  /* 0x4284a11503037423 */ /* 0x000fe20000000008 */
[----:B------:R-:W-:-:S05]  /*0460*/  FSEL R0, R7, R6, P0 ;  /* 0x0000000607007208 */ /* 0x000fca0000000000 */
[----:B------:R-:W-:-:S04]  /*0470*/  FMUL R0, R0, 300 ;  /* 0x4396000000007820 */ /* 0x000fc80000400000 */
[----:B------:R-:W0:Y:S01]  /*0480*/  FCHK P0, R0, 0.015079633332788944244 ;  /* 0x3c77109100007902 */ /* 0x000e220000000000 */
[----:B------:R-:W-:-:S04]  /*0490*/  FFMA R6, R0, R3, RZ ;  /* 0x0000000300067223 */ /* 0x000fc800000000ff */
[----:B------:R-:W-:-:S04]  /*04a0*/  FFMA R7, R6, -0.015079633332788944244, R0 ;  /* 0xbc77109106077823 */ /* 0x000fc80000000000 */
[----:B------:R-:W-:Y:S01]  /*04b0*/  FFMA R3, R3, R7, R6 ;  /* 0x0000000703037223 */ /* 0x000fe20000000006 */
[----:B0-----:R-:W-:Y:S06]  /*04c0*/  @!P0 BRA `(.L_x_5) ;  /* 0x0000000000108947 */ /* 0x001fec0003800000 */
[----:B------:R-:W-:Y:S01]  /*04d0*/  IMAD.MOV.U32 R3, RZ, RZ, 0x3c771091 ;  /* 0x3c771091ff037424 */ /* 0x000fe200078e00ff */
[----:B------:R-:W-:-:S07]  /*04e0*/  MOV R8, 0x500 ;  /* 0x0000050000087802 */ /* 0x000fce0000000f00 */
[----:B------:R-:W-:Y:S05]  /*04f0*/  CALL.REL.NOINC `($__internal_0_$__cuda_sm3x_div_rn_noftz_f32_slowpath) ;  /* 0x0000000000d47944 */ /* 0x000fea0003c00000 */
[----:B------:R-:W-:-:S07]  /*0500*/  IMAD.MOV.U32 R3, RZ, RZ, R0 ;  /* 0x000000ffff037224 */ /* 0x000fce00078e0000 */
.L_x_5:
[----:B------:R-:W-:Y:S05]  /*0510*/  BSYNC.RECONVERGENT B0 ;  /* 0x0000000000007941 */ /* 0x000fea0003800200 */
.L_x_4:
[----:B------:R-:W0:Y:S01]  /*0520*/  LDC.64 R6, c[0x0][0x388] ;  /* 0x0000e200ff067b82 */ /* 0x000e220000000a00 */
[----:B------:R-:W-:Y:S01]  /*0530*/  MOV R0, R3 ;  /* 0x0000000300007202 */ /* 0x000fe20000000f00 */
[----:B0-----:R-:W-:-:S05]  /*0540*/  IMAD.WIDE R6, R2, 0x4, R6 ;  /* 0x0000000402067825 */ /* 0x001fca00078e0206 */
[----:B------:R0:W-:Y:S01]  /*0550*/  STG.E desc[UR4][R6.64], R3 ;  /* 0x0000000306007986 */ /* 0x0001e2000c101904 */
[----:B------:R-:W-:Y:S05]  /*0560*/  BRA `(.L_x_6) ;  /* 0x0000000000107947 */ /* 0x000fea0003800000 */
.L_x_1:
[----:B------:R-:W0:Y:S01]  /*0570*/  LDC.64 R6, c[0x0][0x388] ;  /* 0x0000e200ff067b82 */ /* 0x000e220000000a00 */
[----:B------:R-:W-:Y:S02]  /*0580*/  IMAD.MOV.U32 R0, RZ, RZ, RZ ;  /* 0x000000ffff007224 */ /* 0x000fe400078e00ff */
[----:B0-----:R-:W-:-:S05]  /*0590*/  IMAD.WIDE R6, R2, 0x4, R6 ;  /* 0x0000000402067825 */ /* 0x001fca00078e0206 */
[----:B------:R1:W-:Y:S02]  /*05a0*/  STG.E desc[UR4][R6.64], RZ ;  /* 0x000000ff06007986 */ /* 0x0003e4000c101904 */
.L_x_6:
[----:B01----:R-:W0:Y:S01]  /*05b0*/  LDC.64 R6, c[0x0][0x390] ;  /* 0x0000e400ff067b82 */ /* 0x003e220000000a00 */
[----:B------:R-:W-:Y:S02]  /*05c0*/  IMAD.MOV.U32 R17, RZ, RZ, 0x3e99999a ;  /* 0x3e99999aff117424 */ /* 0x000fe400078e00ff */
[----:B------:R-:W-:Y:S02]  /*05d0*/  HFMA2 R19, -RZ, RZ, 2.5625, 0 ;  /* 0x41200000ff137431 */ /* 0x000fe400000001ff */
[----:B------:R-:W-:Y:S02]  /*05e0*/  IMAD.MOV.U32 R21, RZ, RZ, 0x40a00000 ;  /* 0x40a00000ff157424 */ /* 0x000fe400078e00ff */
[----:B------:R-:W-:Y:S01]  /*05f0*/  FFMA R17, |R0|, R17, 50 ;  /* 0x4248000000117423 */ /* 0x000fe20000000211 */
[----:B------:R-:W1:Y:S08]  /*0600*/  LDC.64 R8, c[0x0][0x3a0] ;  /* 0x0000e800ff087b82 */ /* 0x000e700000000a00 */
[----:B------:R-:W2:Y:S01]  /*0610*/  LDC.64 R10, c[0x0][0x3a8] ;  /* 0x0000ea00ff0a7b82 */ /* 0x000ea20000000a00 */
[----:B0-----:R-:W-:-:S07]  /*0620*/  IMAD.WIDE R6, R2, 0x4, R6 ;  /* 0x0000000402067825 */ /* 0x001fce00078e0206 */
[----:B------:R-:W0:Y:S01]  /*0630*/  LDC.64 R12, c[0x0][0x3b0] ;  /* 0x0000ec00ff0c7b82 */ /* 0x000e220000000a00 */
[----:B------:R-:W-:Y:S01]  /*0640*/  STG.E desc[UR4][R6.64], R17 ;  /* 0x0000001106007986 */ /* 0x000fe2000c101904 */
[----:B-1----:R-:W-:-:S06]  /*0650*/  IMAD.WIDE R8, R2, 0x4, R8 ;  /* 0x0000000402087825 */ /* 0x002fcc00078e0208 */
[----:B------:R-:W1:Y:S01]  /*0660*/  LDC.64 R14, c[0x0][0x3b8] ;  /* 0x0000ee00ff0e7b82 */ /* 0x000e620000000a00 */
[----:B------:R-:W-:Y:S01]  /*0670*/  STG.E desc[UR4][R8.64], R19 ;  /* 0x0000001308007986 */ /* 0x000fe2000c101904 */
[----:B--2---:R-:W-:-:S05]  /*0680*/  IMAD.WIDE R10, R2, 0x4, R10 ;  /* 0x00000004020a7825 */ /* 0x004fca00078e020a */
[----:B------:R-:W-:Y:S04]  /*0690*/  STG.E desc[UR4][R10.64], R21 ;  /* 0x000000150a007986 */ /* 0x000fe8000c101904 */
[----:B------:R-:W2:Y:S01]  /*06a0*/  LDG.E R4, desc[UR4][R4.64] ;  /* 0x0000000404047981 */ /* 0x000ea2000c1e1900 */
[----:B0-----:R-:W-:-:S04]  /*06b0*/  IMAD.WIDE R12, R2, 0x4, R12 ;  /* 0x00000004020c7825 */ /* 0x001fc800078e020c */
[----:B------:R-:W-:Y:S02]  /*06c0*/  IMAD.MOV.U32 R23, RZ, RZ, 0x1 ;  /* 0x00000001ff177424 */ /* 0x000fe400078e00ff */
[----:B-1----:R-:W-:-:S04]  /*06d0*/  IMAD.WIDE R2, R2, 0x4, R14 ;  /* 0x0000000402027825 */ /* 0x002fc800078e020e */
[----:B--2---:R-:W-:-:S05]  /*06e0*/  FMUL R15, R4, 0.10000000149011611938 ;  /* 0x3dcccccd040f7820 */ /* 0x004fca0000400000 */
[----:B------:R-:W-:Y:S04]  /*06f0*/  STG.E desc[UR4][R12.64], R15 ;  /* 0x0000000f0c007986 */ /* 0x000fe8000c101904 */
[----:B------:R-:W-:Y:S01]  /*0700*/  STG.E desc[UR4][R2.64], R23 ;  /* 0x0000001702007986 */ /* 0x000fe2000c101904 */
[----:B------:R-:W-:Y:S05]  /*0710*/  EXIT ;  /* 0x000000000000794d */ /* 0x000fea0003800000 */
.L_x_0:
[----:B------:R-:W0:Y:S08]  /*0720*/  LDC.64 R4, c[0x0][0x388] ;  /* 0x0000e200ff047b82 */ /* 0x000e300000000a00 */
[----:B------:R-:W1:Y:S08]  /*0730*/  LDC.64 R6, c[0x0][0x390] ;  /* 0x0000e400ff067b82 */ /* 0x000e700000000a00 */
[----:B------:R-:W2:Y:S08]  /*0740*/  LDC.64 R8, c[0x0][0x3a0] ;  /* 0x0000e800ff087b82 */ /* 0x000eb00000000a00 */
[----:B------:R-:W3:Y:S01]  /*0750*/  LDC.64 R10, c[0x0][0x3a8] ;  /* 0x0000ea00ff0a7b82 */ /* 0x000ee20000000a00 */
[----:B0-----:R-:W-:-:S05]  /*0760*/  IMAD.WIDE R4, R2, 0x4, R4 ;  /* 0x0000000402047825 */ /* 0x001fca00078e0204 */
[----:B------:R-:W-:Y:S02]  /*0770*/  STG.E desc[UR4][R4.64], RZ ;  /* 0x000000ff04007986 */ /* 0x000fe4000c101904 */
[----:B------:R-:W0:Y:S01]  /*0780*/  LDC.64 R12, c[0x0][0x3b0] ;  /* 0x0000ec00ff0c7b82 */ /* 0x000e220000000a00 */
[----:B-1----:R-:W-:-:S05]  /*0790*/  IMAD.WIDE R6, R2, 0x4, R6 ;  /* 0x0000000402067825 */ /* 0x002fca00078e0206 */
[----:B------:R-:W-:Y:S02]  /*07a0*/  STG.E desc[UR4][R6.64], RZ ;  /* 0x000000ff06007986 */ /* 0x000fe4000c101904 */
[----:B------:R-:W1:Y:S01]  /*07b0*/  LDC.64 R14, c[0x0][0x3b8] ;  /* 0x0000ee00ff0e7b82 */ /* 0x000e620000000a00 */
[----:B--2---:R-:W-:-:S05]  /*07c0*/  IMAD.WIDE R8, R2, 0x4, R8 ;  /* 0x0000000402087825 */ /* 0x004fca00078e0208 */
[----:B------:R-:W-:Y:S01]  /*07d0*/  STG.E desc[UR4][R8.64], RZ ;  /* 0x000000ff08007986 */ /* 0x000fe2000c101904 */
[----:B---3--:R-:W-:-:S05]  /*07e0*/  IMAD.WIDE R10, R2, 0x4, R10 ;  /* 0x00000004020a7825 */ /* 0x008fca00078e020a */
[----:B------:R-:W-:Y:S01]  /*07f0*/  STG.E desc[UR4][R10.64], RZ ;  /* 0x000000ff0a007986 */ /* 0x000fe2000c101904 */
[----:B0-----:R-:W-:-:S05]  /*0800*/  IMAD.WIDE R12, R2, 0x4, R12 ;  /* 0x00000004020c7825 */ /* 0x001fca00078e020c */
[----:B------:R-:W-:Y:S01]  /*0810*/  STG.E desc[UR4][R12.64], RZ ;  /* 0x000000ff0c007986 */ /* 0x000fe2000c101904 */
[----:B-1----:R-:W-:-:S05]  /*0820*/  IMAD.WIDE R14, R2, 0x4, R14 ;  /* 0x00000004020e7825 */ /* 0x002fca00078e020e */
[----:B------:R-:W-:Y:S01]  /*0830*/  STG.E desc[UR4][R14.64], RZ ;  /* 0x000000ff0e007986 */ /* 0x000fe2000c101904 */
[----:B------:R-:W-:Y:S05]  /*0840*/  EXIT ;  /* 0x000000000000794d */ /* 0x000fea0003800000 */
        .weak           $__internal_0_$__cuda_sm3x_div_rn_noftz_f32_slowpath
        .type           $__internal_0_$__cuda_sm3x_div_rn_noftz_f32_slowpath,@function
        .size           $__internal_0_$__cuda_sm3x_div_rn_noftz_f32_slowpath,(.L_x_19 - $__internal_0_$__cuda_sm3x_div_rn_noftz_f32_slowpath)
$__internal_0_$__cuda_sm3x_div_rn_noftz_f32_slowpath:
[----:B------:R-:W-:Y:S01]  /*0850*/  SHF.R.U32.HI R10, RZ, 0x17, R3 ;  /* 0x00000017ff0a7819 */ /* 0x000fe20000011603 */
[----:B------:R-:W-:Y:S01]  /*0860*/  BSSY.RECONVERGENT B1, `(.L_x_7) ;  /* 0x0000063000017945 */ /* 0x000fe20003800200 */
[----:B------:R-:W-:Y:S02]  /*0870*/  SHF.R.U32.HI R9, RZ, 0x17, R0 ;  /* 0x00000017ff097819 */ /* 0x000fe40000011600 */
[----:B------:R-:W-:Y:S02]  /*0880*/  LOP3.LUT R10, R10, 0xff, RZ, 0xc0, !PT ;  /* 0x000000ff0a0a7812 */ /* 0x000fe400078ec0ff */
[----:B------:R-:W-:Y:S02]  /*0890*/  LOP3.LUT R14, R9, 0xff, RZ, 0xc0, !PT ;  /* 0x000000ff090e7812 */ /* 0x000fe400078ec0ff */
[----:B------:R-:W-:Y:S02]  /*08a0*/  IADD3 R13, PT, PT, R10, -0x1, RZ ;  /* 0xffffffff0a0d7810 */ /* 0x000fe40007ffe0ff */
[----:B------:R-:W-:Y:S01]  /*08b0*/  MOV R11, R3 ;  /* 0x00000003000b7202 */ /* 0x000fe20000000f00 */
[----:B------:R-:W-:Y:S01]  /*08c0*/  VIADD R12, R14, 0xffffffff ;  /* 0xffffffff0e0c7836 */ /* 0x000fe20000000000 */
[----:B------:R-:W-:-:S04]  /*08d0*/  ISETP.GT.U32.AND P0, PT, R13, 0xfd, PT ;  /* 0x000000fd0d00780c */ /* 0x000fc80003f04070 */
[----:B------:R-:W-:-:S13]  /*08e0*/  ISETP.GT.U32.OR P0, PT, R12, 0xfd, P0 ;  /* 0x000000fd0c00780c */ /* 0x000fda0000704470 */
[----:B------:R-:W-:Y:S01]  /*08f0*/  @!P0 IMAD.MOV.U32 R9, RZ, RZ, RZ ;  /* 0x000000ffff098224 */ /* 0x000fe200078e00ff */
[----:B------:R-:W-:Y:S06]  /*0900*/  @!P0 BRA `(.L_x_8) ;  /* 0x00000000005c8947 */ /* 0x000fec0003800000 */
[----:B------:R-:W-:Y:S02]  /*0910*/  FSETP.GTU.FTZ.AND P0, PT, |R0|, +INF , PT ;  /* 0x7f8000000000780b */ /* 0x000fe40003f1c200 */
[----:B------:R-:W-:-:S04]  /*0920*/  FSETP.GTU.FTZ.AND P1, PT, |R3|, +INF , PT ;  /* 0x7f8000000300780b */ /* 0x000fc80003f3c200 */
[----:B------:R-:W-:-:S13]  /*0930*/  PLOP3.LUT P0, PT, P0, P1, PT, 0xf8, 0x8f ;  /* 0x00000000008f781c */ /* 0x000fda0000703f70 */
[----:B------:R-:W-:Y:S05]  /*0940*/  @P0 BRA `(.L_x_9) ;  /* 0x00000004004c0947 */ /* 0x000fea0003800000 */
[----:B------:R-:W-:-:S13]  /*0950*/  LOP3.LUT P0, RZ, R11, 0x7fffffff, R0, 0xc8, !PT ;  /* 0x7fffffff0bff7812 */ /* 0x000fda000780c800 */
[----:B------:R-:W-:Y:S05]  /*0960*/  @!P0 BRA `(.L_x_10) ;  /* 0x00000004003c8947 */ /* 0x000fea0003800000 */
[C---:B------:R-:W-:Y:S02]  /*0970*/  FSETP.NEU.FTZ.AND P3, PT, |R0|.reuse, +INF , PT ;  /* 0x7f8000000000780b */ /* 0x040fe40003f7d200 */
[----:B------:R-:W-:Y:S02]  /*0980*/  FSETP.NEU.FTZ.AND P1, PT, |R3|, +INF , PT ;  /* 0x7f8000000300780b */ /* 0x000fe40003f3d200 */
[----:B------:R-:W-:-:S11]  /*0990*/  FSETP.NEU.FTZ.AND P0, PT, |R0|, +INF , PT ;  /* 0x7f8000000000780b */ /* 0x000fd60003f1d200 */
[----:B------:R-:W-:Y:S05]  /*09a0*/  @!P1 BRA !P3, `(.L_x_10) ;  /* 0x00000004002c9947 */ /* 0x000fea0005800000 */
[----:B------:R-:W-:-:S04]  /*09b0*/  LOP3.LUT P3, RZ, R0, 0x7fffffff, RZ, 0xc0, !PT ;  /* 0x7fffffff00ff7812 */ /* 0x000fc8000786c0ff */
[----:B------:R-:W-:-:S13]  /*09c0*/  PLOP3.LUT P1, PT, P1, P3, PT, 0x2f, 0xf2 ;  /* 0x0000000000f2781c */ /* 0x000fda0000f26577 */
[----:B------:R-:W-:Y:S05]  /*09d0*/  @P1 BRA `(.L_x_11) ;  /* 0x0000000400181947 */ /* 0x000fea0003800000 */
[----:B------:R-:W-:-:S04]  /*09e0*/  LOP3.LUT P1, RZ, R11, 0x7fffffff, RZ, 0xc0, !PT ;  /* 0x7fffffff0bff7812 */ /* 0x000fc8000782c0ff */
[----:B------:R-:W-:-:S13]  /*09f0*/  PLOP3.LUT P0, PT, P0, P1, PT, 0x2f, 0xf2 ;  /* 0x0000000000f2781c */ /* 0x000fda0000702577 */
[----:B------:R-:W-:Y:S05]  /*0a00*/  @P0 BRA `(.L_x_12) ;  /* 0x0000000400000947 */ /* 0x000fea0003800000 */
[----:B------:R-:W-:Y:S02]  /*0a10*/  ISETP.GE.AND P0, PT, R12, RZ, PT ;  /* 0x000000ff0c00720c */ /* 0x000fe40003f06270 */
[----:B------:R-:W-:-:S11]  /*0a20*/  ISETP.GE.AND P1, PT, R13, RZ, PT ;  /* 0x000000ff0d00720c */ /* 0x000fd60003f26270 */
[----:B------:R-:W-:Y:S01]  /*0a30*/  @P0 MOV R9, RZ ;  /* 0x000000ff00090202 */ /* 0x000fe20000000f00 */
[----:B------:R-:W-:Y:S02]  /*0a40*/  @!P0 IMAD.MOV.U32 R9, RZ, RZ, -0x40 ;  /* 0xffffffc0ff098424 */ /* 0x000fe400078e00ff */
[----:B------:R-:W-:Y:S01]  /*0a50*/  @!P0 FFMA R0, R0, 1.84467440737095516160e+19, RZ ;  /* 0x5f80000000008823 */ /* 0x000fe200000000ff */
[----:B------:R-:W-:Y:S02]  /*0a60*/  @!P1 FFMA R11, R3, 1.84467440737095516160e+19, RZ ;  /* 0x5f800000030b9823 */ /* 0x000fe400000000ff */
[----:B------:R-:W-:-:S07]  /*0a70*/  @!P1 IADD3 R9, PT, PT, R9, 0x40, RZ ;  /* 0x0000004009099810 */ /* 0x000fce0007ffe0ff */
.L_x_8:
[----:B------:R-:W-:Y:S01]  /*0a80*/  LEA R12, R10, 0xc0800000, 0x17 ;  /* 0xc08000000a0c7811 */ /* 0x000fe200078eb8ff */
[----:B------:R-:W-:Y:S04]  /*0a90*/  BSSY.RECONVERGENT B2, `(.L_x_13) ;  /* 0x0000036000027945 */ /* 0x000fe80003800200 */
[----:B------:R-:W-:Y:S01]  /*0aa0*/  IMAD.IADD R12, R11, 0x1, -R12 ;  /* 0x000000010b0c7824 */ /* 0x000fe200078e0a0c */
[----:B------:R-:W-:-:S03]  /*0ab0*/  IADD3 R11, PT, PT, R14, -0x7f, RZ ;  /* 0xffffff810e0b7810 */ /* 0x000fc60007ffe0ff */
[----:B------:R0:W1:Y:S01]  /*0ac0*/  MUFU.RCP R13, R12 ;  /* 0x0000000c000d7308 */ /* 0x0000620000001000 */
[----:B------:R-:W-:Y:S01]  /*0ad0*/  FADD.FTZ R15, -R12, -RZ ;  /* 0x800000ff0c0f7221 */ /* 0x000fe20000010100 */
[C---:B------:R-:W-:Y:S01]  /*0ae0*/  IMAD R0, R11.reuse, -0x800000, R0 ;  /* 0xff8000000b007824 */ /* 0x040fe200078e0200 */
[----:B0-----:R-:W-:-:S05]  /*0af0*/  IADD3 R12, PT, PT, R11, 0x7f, -R10 ;  /* 0x0000007f0b0c7810 */ /* 0x001fca0007ffe80a */
[----:B------:R-:W-:Y:S02]  /*0b00*/  IMAD.IADD R9, R12, 0x1, R9 ;  /* 0x000000010c097824 */ /* 0x000fe400078e0209 */
[----:B-1----:R-:W-:-:S04]  /*0b10*/  FFMA R14, R13, R15, 1 ;  /* 0x3f8000000d0e7423 */ /* 0x002fc8000000000f */
[----:B------:R-:W-:-:S04]  /*0b20*/  FFMA R16, R13, R14, R13 ;  /* 0x0000000e0d107223 */ /* 0x000fc8000000000d */
[----:B------:R-:W-:-:S04]  /*0b30*/  FFMA R13, R0, R16, RZ ;  /* 0x00000010000d7223 */ /* 0x000fc800000000ff */
[----:B------:R-:W-:-:S04]  /*0b40*/  FFMA R14, R15, R13, R0 ;  /* 0x0000000d0f0e7223 */ /* 0x000fc80000000000 */
[----:B------:R-:W-:-:S04]  /*0b50*/  FFMA R13, R16, R14, R13 ;  /* 0x0000000e100d7223 */ /* 0x000fc8000000000d */
[----:B------:R-:W-:-:S04]  /*0b60*/  FFMA R14, R15, R13, R0 ;  /* 0x0000000d0f0e7223 */ /* 0x000fc80000000000 */
[----:B------:R-:W-:-:S05]  /*0b70*/  FFMA R0, R16, R14, R13 ;  /* 0x0000000e10007223 */ /* 0x000fca000000000d */
[----:B------:R-:W-:-:S04]  /*0b80*/  SHF.R.U32.HI R10, RZ, 0x17, R0 ;  /* 0x00000017ff0a7819 */ /* 0x000fc80000011600 */
[----:B------:R-:W-:-:S04]  /*0b90*/  LOP3.LUT R10, R10, 0xff, RZ, 0xc0, !PT ;  /* 0x000000ff0a0a7812 */ /* 0x000fc800078ec0ff */
[----:B------:R-:W-:-:S05]  /*0ba0*/  IADD3 R15, PT, PT, R10, R9, RZ ;  /* 0x000000090a0f7210 */ /* 0x000fca0007ffe0ff */
[----:B------:R-:W-:-:S05]  /*0bb0*/  VIADD R10, R15, 0xffffffff ;  /* 0xffffffff0f0a7836 */ /* 0x000fca0000000000 */
[----:B------:R-:W-:-:S13]  /*0bc0*/  ISETP.GE.U32.AND P0, PT, R10, 0xfe, PT ;  /* 0x000000fe0a00780c */ /* 0x000fda0003f06070 */
[----:B------:R-:W-:Y:S05]  /*0bd0*/  @!P0 BRA `(.L_x_14) ;  /* 0x0000000000808947 */ /* 0x000fea0003800000 */
[----:B------:R-:W-:-:S13]  /*0be0*/  ISETP.GT.AND P0, PT, R15, 0xfe, PT ;  /* 0x000000fe0f00780c */ /* 0x000fda0003f04270 */
[----:B------:R-:W-:Y:S05]  /*0bf0*/  @P0 BRA `(.L_x_15) ;  /* 0x00000000006c0947 */ /* 0x000fea0003800000 */
[----:B------:R-:W-:-:S13]  /*0c00*/  ISETP.GE.AND P0, PT, R15, 0x1, PT ;  /* 0x000000010f00780c */ /* 0x000fda0003f06270 */
[----:B------:R-:W-:Y:S05]  /*0c10*/  @P0 BRA `(.L_x_16) ;  /* 0x0000000000740947 */ /* 0x000fea0003800000 */
[----:B------:R-:W-:Y:S02]  /*0c20*/  ISETP.GE.AND P0, PT, R15, -0x18, PT ;  /* 0xffffffe80f00780c */ /* 0x000fe40003f06270 */
[----:B------:R-:W-:-:S11]  /*0c30*/  LOP3.LUT R0, R0, 0x80000000, RZ, 0xc0, !PT ;  /* 0x8000000000007812 */ /* 0x000fd600078ec0ff */
[----:B------:R-:W-:Y:S05]  /*0c40*/  @!P0 BRA `(.L_x_16) ;  /* 0x0000000000688947 */ /* 0x000fea0003800000 */
[CCC-:B------:R-:W-:Y:S01]  /*0c50*/  FFMA.RZ R9, R16.reuse, R14.reuse, R13.reuse ;  /* 0x0000000e10097223 */ /* 0x1c0fe2000000c00d */
[C---:B------:R-:W-:Y:S01]  /*0c60*/  IADD3 R12, PT, PT, R15.reuse, 0x20, RZ ;  /* 0x000000200f0c7810 */ /* 0x040fe20007ffe0ff */
[CCC-:B------:R-:W-:Y:S01]  /*0c70*/  FFMA.RM R10, R16.reuse, R14.reuse, R13.reuse ;  /* 0x0000000e100a7223 */ /* 0x1c0fe2000000400d */
[----:B------:R-:W-:Y:S02]  /*0c80*/  ISETP.NE.AND P3, PT, R15, RZ, PT ;  /* 0x000000ff0f00720c */ /* 0x000fe40003f65270 */
[----:B------:R-:W-:Y:S01]  /*0c90*/  LOP3.LUT R11, R9, 0x7fffff, RZ, 0xc0, !PT ;  /* 0x007fffff090b7812 */ /* 0x000fe200078ec0ff */
[----:B------:R-:W-:Y:S01]  /*0ca0*/  FFMA.RP R9, R16, R14, R13 ;  /* 0x0000000e10097223 */ /* 0x000fe2000000800d */
[----:B------:R-:W-:Y:S01]  /*0cb0*/  IMAD.MOV R13, RZ, RZ, -R15 ;  /* 0x000000ffff0d7224 */ /* 0x000fe200078e0a0f */
[----:B------:R-:W-:Y:S02]  /*0cc0*/  ISETP.NE.AND P1, PT, R15, RZ, PT ;  /* 0x000000ff0f00720c */ /* 0x000fe40003f25270 */
[----:B------:R-:W-:-:S02]  /*0cd0*/  LOP3.LUT R11, R11, 0x800000, RZ, 0xfc, !PT ;  /* 0x008000000b0b7812 */ /* 0x000fc400078efcff */
[----:B------:R-:W-:Y:S02]  /*0ce0*/  FSETP.NEU.FTZ.AND P0, PT, R9, R10, PT ;  /* 0x0000000a0900720b */ /* 0x000fe40003f1d000 */
[----:B------:R-:W-:Y:S02]  /*0cf0*/  SHF.L.U32 R12, R11, R12, RZ ;  /* 0x0000000c0b0c7219 */ /* 0x000fe400000006ff */
[----:B------:R-:W-:Y:S02]  /*0d00*/  SEL R10, R13, RZ, P3 ;  /* 0x000000ff0d0a7207 */ /* 0x000fe40001800000 */
[----:B------:R-:W-:Y:S02]  /*0d10*/  ISETP.NE.AND P1, PT, R12, RZ, P1 ;  /* 0x000000ff0c00720c */ /* 0x000fe40000f25270 */
[----:B------:R-:W-:Y:S02]  /*0d20*/  SHF.R.U32.HI R10, RZ, R10, R11 ;  /* 0x0000000aff0a7219 */ /* 0x000fe4000001160b */
[----:B------:R-:W-:-:S02]  /*0d30*/  PLOP3.LUT P0, PT, P0, P1, PT, 0xf8, 0x8f ;  /* 0x00000000008f781c */ /* 0x000fc40000703f70 */
[----:B------:R-:W-:Y:S02]  /*0d40*/  SHF.R.U32.HI R12, RZ, 0x1, R10 ;  /* 0x00000001ff0c7819 */ /* 0x000fe4000001160a */
[----:B------:R-:W-:-:S04]  /*0d50*/  SEL R9, RZ, 0x1, !P0 ;  /* 0x00000001ff097807 */ /* 0x000fc80004000000 */
[----:B------:R-:W-:-:S04]  /*0d60*/  LOP3.LUT R9, R9, 0x1, R12, 0xf8, !PT ;  /* 0x0000000109097812 */ /* 0x000fc800078ef80c */
[----:B------:R-:W-:-:S04]  /*0d70*/  LOP3.LUT R9, R9, R10, RZ, 0xc0, !PT ;  /* 0x0000000a09097212 */ /* 0x000fc800078ec0ff */
[----:B------:R-:W-:-:S04]  /*0d80*/  IADD3 R9, PT, PT, R12, R9, RZ ;  /* 0x000000090c097210 */ /* 0x000fc80007ffe0ff */
[----:B------:R-:W-:Y:S01]  /*0d90*/  LOP3.LUT R0, R9, R0, RZ, 0xfc, !PT ;  /* 0x0000000009007212 */ /* 0x000fe200078efcff */
[----:B------:R-:W-:Y:S06]  /*0da0*/  BRA `(.L_x_16) ;  /* 0x0000000000107947 */ /* 0x000fec0003800000 */
.L_x_15:
[----:B------:R-:W-:-:S04]  /*0db0*/  LOP3.LUT R0, R0, 0x80000000, RZ, 0xc0, !PT ;  /* 0x8000000000007812 */ /* 0x000fc800078ec0ff */
[----:B------:R-:W-:Y:S01]  /*0dc0*/  LOP3.LUT R0, R0, 0x7f800000, RZ, 0xfc, !PT ;  /* 0x7f80000000007812 */ /* 0x000fe200078efcff */
[----:B------:R-:W-:Y:S06]  /*0dd0*/  BRA `(.L_x_16) ;  /* 0x0000000000047947 */ /* 0x000fec0003800000 */
.L_x_14:
[----:B------:R-:W-:-:S07]  /*0de0*/  IMAD R0, R9, 0x800000, R0 ;  /* 0x0080000009007824 */ /* 0x000fce00078e0200 */
.L_x_16:
[----:B------:R-:W-:Y:S05]  /*0df0*/  BSYNC.RECONVERGENT B2 ;  /* 0x0000000000027941 */ /* 0x000fea0003800200 */
.L_x_13:
[----:B------:R-:W-:Y:S05]  /*0e00*/  BRA `(.L_x_17) ;  /* 0x0000000000207947 */ /* 0x000fea0003800000 */
.L_x_12:
[----:B------:R-:W-:-:S04]  /*0e10*/  LOP3.LUT R0, R11, 0x80000000, R0, 0x48, !PT ;  /* 0x800000000b007812 */ /* 0x000fc800078e4800 */
[----:B------:R-:W-:Y:S01]  /*0e20*/  LOP3.LUT R0, R0, 0x7f800000, RZ, 0xfc, !PT ;  /* 0x7f80000000007812 */ /* 0x000fe200078efcff */
[----:B------:R-:W-:Y:S06]  /*0e30*/  BRA `(.L_x_17) ;  /* 0x0000000000147947 */ /* 0x000fec0003800000 */
.L_x_11:
[----:B------:R-:W-:Y:S01]  /*0e40*/  LOP3.LUT R0, R11, 0x80000000, R0, 0x48, !PT ;  /* 0x800000000b007812 */ /* 0x000fe200078e4800 */
[----:B------:R-:W-:Y:S06]  /*0e50*/  BRA `(.L_x_17) ;  /* 0x00000000000c7947 */ /* 0x000fec0003800000 */
.L_x_10:
[----:B------:R-:W0:Y:S01]  /*0e60*/  MUFU.RSQ R0, -QNAN ;  /* 0xffc0000000007908 */ /* 0x000e220000001400 */
[----:B------:R-:W-:Y:S05]  /*0e70*/  BRA `(.L_x_17) ;  /* 0x0000000000047947 */ /* 0x000fea0003800000 */
.L_x_9:
[----:B------:R-:W-:-:S07]  /*0e80*/  FADD.FTZ R0, R0, R3 ;  /* 0x0000000300007221 */ /* 0x000fce0000010000 */
.L_x_17:
[----:B------:R-:W-:Y:S05]  /*0e90*/  BSYNC.RECONVERGENT B1 ;  /* 0x0000000000017941 */ /* 0x000fea0003800200 */
.L_x_7:
[----:B------:R-:W-:-:S04]  /*0ea0*/  HFMA2 R9, -RZ, RZ, 0, 0 ;  /* 0x00000000ff097431 */ /* 0x000fc800000001ff */
[----:B0-----:R-:W-:Y:S05]  /*0eb0*/  RET.REL.NODEC R8 `(_Z25cuda_fit_acf_kernel_debugPK9complex_tPfS2_S2_S2_S2_S2_Piii) ;  /* 0xfffffff008507950 */ /* 0x001fea0003c3ffff */
.L_x_18:
[----:B------:R-:W-:-:S00]  /*0ec0*/  BRA `(.L_x_18) ;  /* 0xfffffffc00fc7947 */ /* 0x000fc0000383ffff */
[----:B------:R-:W-:-:S00]  /*0ed0*/  NOP ;  /* 0x0000000000007918 */ /* 0x000fc00000000000 */
        /* <DEDUP_REMOVED lines=10> */
.L_x_19:


//--------------------- .nv.shared.reserved.0     --------------------------
	.section	.nv.shared.reserved.0,"aw",@nobits
	.weak		__nv_reservedSMEM_offset_0_alias
	.size		__nv_reservedSMEM_offset_0_alias, 0, 64
	.other		__nv_reservedSMEM_offset_0_alias,@"STO_CUDA_RESERVED_SHARED STV_DEFAULT"
__nv_reservedSMEM_offset_0_alias:
	.zero		0
	.zero		64


//--------------------- .nv.constant0._Z25cuda_fit_acf_kernel_debugPK9complex_tPfS2_S2_S2_S2_S2_Piii --------------------------
	.section	.nv.constant0._Z25cuda_fit_acf_kernel_debugPK9complex_tPfS2_S2_S2_S2_S2_Piii,"a",@progbits
	.sectionflags	@""
	.align	4
.nv.constant0._Z25cuda_fit_acf_kernel_debugPK9complex_tPfS2_S2_S2_S2_S2_Piii:
	.zero		968


//--------------------- SYMBOLS --------------------------

	.type		.nv.reservedSmem.offset0,@object
	.size		.nv.reservedSmem.offset0,0x4
